//
// Generated by NVIDIA NVVM Compiler
//
// Compiler Build ID: CL-36424714
// Cuda compilation tools, release 13.0, V13.0.88
// Based on NVVM 20.0.0
//

.version 9.0
.target sm_100
.address_size 64

	// .globl	_Z14add_vec_kernelPfS_i

.visible .entry _Z14add_vec_kernelPfS_i(
	.param .u64 .ptr .align 1 _Z14add_vec_kernelPfS_i_param_0,
	.param .u64 .ptr .align 1 _Z14add_vec_kernelPfS_i_param_1,
	.param .u32 _Z14add_vec_kernelPfS_i_param_2
)
{
	.reg .pred 	%p<2>;
	.reg .b32 	%r<6>;
	.reg .b32 	%f<4>;
	.reg .b64 	%rd<8>;

	ld.param.u64 	%rd1, [_Z14add_vec_kernelPfS_i_param_0];
	ld.param.u64 	%rd2, [_Z14add_vec_kernelPfS_i_param_1];
	ld.param.u32 	%r2, [_Z14add_vec_kernelPfS_i_param_2];
	mov.u32 	%r3, %ctaid.x;
	mov.u32 	%r4, %ntid.x;
	mov.u32 	%r5, %tid.x;
	mad.lo.s32 	%r1, %r3, %r4, %r5;
	setp.ge.s32 	%p1, %r1, %r2;
	@%p1 bra 	$L__BB0_2;
	cvta.to.global.u64 	%rd3, %rd1;
	cvta.to.global.u64 	%rd4, %rd2;
	mul.wide.s32 	%rd5, %r1, 4;
	add.s64 	%rd6, %rd3, %rd5;
	ld.global.f32 	%f1, [%rd6];
	add.s64 	%rd7, %rd4, %rd5;
	ld.global.f32 	%f2, [%rd7];
	add.f32 	%f3, %f1, %f2;
	st.global.f32 	[%rd7], %f3;
$L__BB0_2:
	ret;

}


// ===== COMPILED SASS (sm_100) =====

	.target	sm_100

	.elftype	@"ET_EXEC"


//--------------------- .note.nv.tkinfo           --------------------------
	.section	.note.nv.tkinfo,"",@"SHT_NOTE"
	.sectionflags	@"SHF_NOTE_NV_TKINFO"
	.tkinfo
        /*0018*/ 	.word	0x00000002
        /*0030*/ 	.string	""
        /*0030*/ 	.string	"ptxas"
        /*0030*/ 	.string	"Cuda compilation tools, release 13.0, V13.0.88"
        /*0030*/ 	.string	"Build cuda_13.0.r13.0/compiler.36424714_0"
        /*0030*/ 	.string	"-arch sm_100 -m 64 "



//--------------------- .note.nv.cuinfo           --------------------------
	.section	.note.nv.cuinfo,"",@"SHT_NOTE"
	.sectionflags	@"SHF_NOTE_NV_CUINFO"
        /*0018*/ 	.short	0x0002
        /*001a*/ 	.short	0x0064
        /*001c*/ 	.short	0x0082
	.zero		2


//--------------------- .nv.info                  --------------------------
	.section	.nv.info,"",@"SHT_CUDA_INFO"
	.align	4


	//----- nvinfo : EIATTR_REGCOUNT
	.align		4
        /*0000*/ 	.byte	0x04, 0x2f
        /*0002*/ 	.short	(.L_1 - .L_0)
	.align		4
.L_0:
        /*0004*/ 	.word	index@(_Z14add_vec_kernelPfS_i)
        /*0008*/ 	.word	0x0000000a


	//----- nvinfo : EIATTR_FRAME_SIZE
	.align		4
.L_1:
        /*000c*/ 	.byte	0x04, 0x11
        /*000e*/ 	.short	(.L_3 - .L_2)
	.align		4
.L_2:
        /*0010*/ 	.word	index@(_Z14add_vec_kernelPfS_i)
        /*0014*/ 	.word	0x00000000


	//----- nvinfo : EIATTR_MIN_STACK_SIZE
	.align		4
.L_3:
        /*0018*/ 	.byte	0x04, 0x12
        /*001a*/ 	.short	(.L_5 - .L_4)
	.align		4
.L_4:
        /*001c*/ 	.word	index@(_Z14add_vec_kernelPfS_i)
        /*0020*/ 	.word	0x00000000
.L_5:


//--------------------- .nv.compat                --------------------------
	.section	.nv.compat,"",@"SHT_CUDA_COMPAT_INFO"
	.align	4
        /*0000*/ 	.byte	0x02, 0x09, 0x00, 0x00, 0x02, 0x02, 0x01, 0x00, 0x02, 0x05, 0x05, 0x00, 0x03, 0x07, 0x01, 0x01
        /*0010*/ 	.byte	0x02, 0x03, 0x00, 0x00, 0x02, 0x06, 0x01, 0x00, 0x04, 0x0b, 0x08, 0x00, 0x09, 0x00, 0x00, 0x00
        /*0020*/ 	.byte	0x00, 0x00, 0x00, 0x00


//--------------------- .nv.info._Z14add_vec_kernelPfS_i --------------------------
	.section	.nv.info._Z14add_vec_kernelPfS_i,"",@"SHT_CUDA_INFO"
	.sectionflags	@""
	.align	4


	//----- nvinfo : EIATTR_CUDA_API_VERSION
	.align		4
        /*0000*/ 	.byte	0x04, 0x37
        /*0002*/ 	.short	(.L_7 - .L_6)
.L_6:
        /*0004*/ 	.word	0x00000082


	//----- nvinfo : EIATTR_KPARAM_INFO
	.align		4
.L_7:
        /*0008*/ 	.byte	0x04, 0x17
        /*000a*/ 	.short	(.L_9 - .L_8)
.L_8:
        /*000c*/ 	.word	0x00000000
        /*0010*/ 	.short	0x0002
        /*0012*/ 	.short	0x0010
        /*0014*/ 	.byte	0x00, 0xf0, 0x11, 0x00


	//----- nvinfo : EIATTR_KPARAM_INFO
	.align		4
.L_9:
        /*0018*/ 	.byte	0x04, 0x17
        /*001a*/ 	.short	(.L_11 - .L_10)
.L_10:
        /*001c*/ 	.word	0x00000000
        /*0020*/ 	.short	0x0001
        /*0022*/ 	.short	0x0008
        /*0024*/ 	.byte	0x00, 0xf5, 0x21, 0x00


	//----- nvinfo : EIATTR_KPARAM_INFO
	.align		4
.L_11:
        /*0028*/ 	.byte	0x04, 0x17
        /*002a*/ 	.short	(.L_13 - .L_12)
.L_12:
        /*002c*/ 	.word	0x00000000
        /*0030*/ 	.short	0x0000
        /*0032*/ 	.short	0x0000
        /*0034*/ 	.byte	0x00, 0xf5, 0x21, 0x00


	//----- nvinfo : EIATTR_SPARSE_MMA_MASK
	.align		4
.L_13:
        /*0038*/ 	.byte	0x03, 0x50
        /*003a*/ 	.short	0x0000


	//----- nvinfo : EIATTR_MAXREG_COUNT
	.align		4
        /*003c*/ 	.byte	0x03, 0x1b
        /*003e*/ 	.short	0x00ff


	//----- nvinfo : EIATTR_MERCURY_ISA_VERSION
	.align		4
        /*0040*/ 	.byte	0x03, 0x5f
        /*0042*/ 	.short	0x0101


	//----- nvinfo : EIATTR_VRC_CTA_INIT_COUNT
	.align		4
        /*0044*/ 	.byte	0x02, 0x4a
	.zero		1
	.zero		1


	//----- nvinfo : EIATTR_EXIT_INSTR_OFFSETS
	.align		4
        /*0048*/ 	.byte	0x04, 0x1c
        /*004a*/ 	.short	(.L_15 - .L_14)


	//   ....[0]....
.L_14:
        /*004c*/ 	.word	0x00000070


	//   ....[1]....
        /*0050*/ 	.word	0x00000110


	//----- nvinfo : EIATTR_CBANK_PARAM_SIZE
	.align		4
.L_15:
        /*0054*/ 	.byte	0x03, 0x19
        /*0056*/ 	.short	0x0014


	//----- nvinfo : EIATTR_PARAM_CBANK
	.align		4
        /*0058*/ 	.byte	0x04, 0x0a
        /*005a*/ 	.short	(.L_17 - .L_16)
	.align		4
.L_16:
        /*005c*/ 	.word	index@(.nv.constant0._Z14add_vec_kernelPfS_i)
        /*0060*/ 	.short	0x0380
        /*0062*/ 	.short	0x0014


	//----- nvinfo : EIATTR_SW_WAR
	.align		4
.L_17:
        /*0064*/ 	.byte	0x04, 0x36
        /*0066*/ 	.short	(.L_19 - .L_18)
.L_18:
        /*0068*/ 	.word	0x00000008
.L_19:


//--------------------- .nv.callgraph             --------------------------
	.section	.nv.callgraph,"",@"SHT_CUDA_CALLGRAPH"
	.align	4
	.sectionentsize	8
	.align		4
        /*0000*/ 	.word	0x00000000
	.align		4
        /*0004*/ 	.word	0xffffffff
	.align		4
        /*0008*/ 	.word	0x00000000
	.align		4
        /*000c*/ 	.word	0xfffffffe
	.align		4
        /*0010*/ 	.word	0x00000000
	.align		4
        /*0014*/ 	.word	0xfffffffd
	.align		4
        /*0018*/ 	.word	0x00000000
	.align		4
        /*001c*/ 	.word	0xfffffffc


//--------------------- .text._Z14add_vec_kernelPfS_i --------------------------
	.section	.text._Z14add_vec_kernelPfS_i,"ax",@progbits
	.align	128
        .global         _Z14add_vec_kernelPfS_i
        .type           _Z14add_vec_kernelPfS_i,@function
        .size           _Z14add_vec_kernelPfS_i,(.L_x_1 - _Z14add_vec_kernelPfS_i)
        .other          _Z14add_vec_kernelPfS_i,@"STO_CUDA_ENTRY STV_DEFAULT"
_Z14add_vec_kernelPfS_i:
.text._Z14add_vec_kernelPfS_i:
[----:B------:R-:W-:Y:S01]  /*0000*/  LDC R1, c[0x0][0x37c] ;  /* 0x0000df00ff017b82 */ /* 0x000fe20000000800 */
[----:B------:R-:W0:Y:S07]  /*0010*/  S2R R0, SR_TID.X ;  /* 0x0000000000007919 */ /* 0x000e2e0000002100 */
[----:B------:R-:W0:Y:S01]  /*0020*/  S2UR UR4, SR_CTAID.X ;  /* 0x00000000000479c3 */ /* 0x000e220000002500 */
[----:B------:R-:W1:Y:S07]  /*0030*/  LDCU UR5, c[0x0][0x390] ;  /* 0x00007200ff0577ac */ /* 0x000e6e0008000800 */
[----:B------:R-:W0:Y:S02]  /*0040*/  LDC R7, c[0x0][0x360] ;  /* 0x0000d800ff077b82 */ /* 0x000e240000000800 */
[----:B0-----:R-:W-:-:S05]  /*0050*/  IMAD R7, R7, UR4, R0 ;  /* 0x0000000407077c24 */ /* 0x001fca000f8e0200 */
[----:B-1----:R-:W-:-:S13]  /*0060*/  ISETP.GE.AND P0, PT, R7, UR5, PT ;  /* 0x0000000507007c0c */ /* 0x002fda000bf06270 */
[----:B------:R-:W-:Y:S05]  /*0070*/  @P0 EXIT ;  /* 0x000000000000094d */ /* 0x000fea0003800000 */
[----:B------:R-:W0:Y:S01]  /*0080*/  LDC.64 R2, c[0x0][0x380] ;  /* 0x0000e000ff027b82 */ /* 0x000e220000000a00 */
[----:B------:R-:W1:Y:S07]  /*0090*/  LDCU.64 UR4, c[0x0][0x358] ;  /* 0x00006b00ff0477ac */ /* 0x000e6e0008000a00 */
[----:B------:R-:W2:Y:S01]  /*00a0*/  LDC.64 R4, c[0x0][0x388] ;  /* 0x0000e200ff047b82 */ /* 0x000ea20000000a00 */
[----:B0-----:R-:W-:-:S06]  /*00b0*/  IMAD.WIDE R2, R7, 0x4, R2 ;  /* 0x0000000407027825 */ /* 0x001fcc00078e0202 */
[----:B-1----:R-:W3:Y:S01]  /*00c0*/  LDG.E R2, desc[UR4][R2.64] ;  /* 0x0000000402027981 */ /* 0x002ee2000c1e1900 */
[----:B--2---:R-:W-:-:S05]  /*00d0*/  IMAD.WIDE R4, R7, 0x4, R4 ;  /* 0x0000000407047825 */ /* 0x004fca00078e0204 */
[----:B------:R-:W3:Y:S02]  /*00e0*/  LDG.E R7, desc[UR4][R4.64] ;  /* 0x0000000404077981 */ /* 0x000ee4000c1e1900 */
[----:B---3--:R-:W-:-:S05]  /*00f0*/  FADD R7, R2, R7 ;  /* 0x0000000702077221 */ /* 0x008fca0000000000 */
[----:B------:R-:W-:Y:S01]  /*0100*/  STG.E desc[UR4][R4.64], R7 ;  /* 0x0000000704007986 */ /* 0x000fe2000c101904 */
[----:B------:R-:W-:Y:S05]  /*0110*/  EXIT ;  /* 0x000000000000794d */ /* 0x000fea0003800000 */
.L_x_0:
[----:B------:R-:W-:-:S00]  /*0120*/  BRA `(.L_x_0) ;  /* 0xfffffffc00fc7947 */ /* 0x000fc0000383ffff */
[----:B------:R-:W-:-:S00]  /*0130*/  NOP ;  /* 0x0000000000007918 */ /* 0x000fc00000000000 */
        /* <DEDUP_REMOVED lines=12> */
.L_x_1:


//--------------------- .nv.shared.reserved.0     --------------------------
	.section	.nv.shared.reserved.0,"aw",@nobits
	.weak		__nv_reservedSMEM_offset_0_alias
	.size		__nv_reservedSMEM_offset_0_alias, 0, 64
	.other		__nv_reservedSMEM_offset_0_alias,@"STO_CUDA_RESERVED_SHARED STV_DEFAULT"
__nv_reservedSMEM_offset_0_alias:
	.zero		0
	.zero		64


//--------------------- .nv.constant0._Z14add_vec_kernelPfS_i --------------------------
	.section	.nv.constant0._Z14add_vec_kernelPfS_i,"a",@progbits
	.sectionflags	@""
	.align	4
.nv.constant0._Z14add_vec_kernelPfS_i:
	.zero		916


//--------------------- SYMBOLS --------------------------

	.type		.nv.reservedSmem.offset0,@object
	.size		.nv.reservedSmem.offset0,0x4
